	.headerflags	@"EF_CUDA_TEXMODE_UNIFIED EF_CUDA_64BIT_ADDRESS EF_CUDA_ACCELERATORS EF_CUDA_SM90 EF_CUDA_VIRTUAL_SM(EF_CUDA_SM90)"
	.elftype	@"ET_EXEC"


//--------------------- .nv.info                  --------------------------
	.section	.nv.info,"",@"SHT_CUDA_INFO"
	.align	4


	//----- nvinfo : EIATTR_REGCOUNT
	.align		4
        /*0000*/ 	.byte	0x04, 0x2f
        /*0002*/ 	.short	(.L_3 - .L_2)
	.align		4
.L_2:
        /*0004*/ 	.word	index@(triton_poi_fused__native_batch_norm_legit_no_training__prelu_kernel_1)
        /*0008*/ 	.word	0x00000012


	//----- nvinfo : EIATTR_MIN_STACK_SIZE
	.align		4
.L_3:
        /*000c*/ 	.byte	0x04, 0x12
        /*000e*/ 	.short	(.L_5 - .L_4)
	.align		4
.L_4:
        /*0010*/ 	.word	index@(triton_poi_fused__native_batch_norm_legit_no_training__prelu_kernel_1)
        /*0014*/ 	.word	0x00000000


	//----- nvinfo : EIATTR_FRAME_SIZE
	.align		4
.L_5:
        /*0018*/ 	.byte	0x04, 0x11
        /*001a*/ 	.short	(.L_7 - .L_6)
	.align		4
.L_6:
        /*001c*/ 	.word	index@(triton_poi_fused__native_batch_norm_legit_no_training__prelu_kernel_1)
        /*0020*/ 	.word	0x00000000


	//----- nvinfo : EIATTR_MIN_STACK_SIZE
	.align		4
.L_7:
        /*0024*/ 	.byte	0x04, 0x12
        /*0026*/ 	.short	(.L_9 - .L_8)
	.align		4
.L_8:
        /*0028*/ 	.word	index@(triton_poi_fused__native_batch_norm_legit_no_training__prelu_kernel_1)
        /*002c*/ 	.word	0x00000000
.L_9:


//--------------------- .nv.info.triton_poi_fused__native_batch_norm_legit_no_training__prelu_kernel_1 --------------------------
	.section	.nv.info.triton_poi_fused__native_batch_norm_legit_no_training__prelu_kernel_1,"",@"SHT_CUDA_INFO"
	.sectionflags	@""
	.align	4


	//----- nvinfo : EIATTR_CUDA_API_VERSION
	.align		4
        /*0000*/ 	.byte	0x04, 0x37
        /*0002*/ 	.short	(.L_11 - .L_10)
.L_10:
        /*0004*/ 	.word	0x0000007c


	//----- nvinfo : EIATTR_KPARAM_INFO
	.align		4
.L_11:
        /*0008*/ 	.byte	0x04, 0x17
        /*000a*/ 	.short	(.L_13 - .L_12)
.L_12:
        /*000c*/ 	.word	0x00000000
        /*0010*/ 	.short	0x0007
        /*0012*/ 	.short	0x0038
        /*0014*/ 	.byte	0x00, 0xf0, 0x11, 0x00


	//----- nvinfo : EIATTR_KPARAM_INFO
	.align		4
.L_13:
        /*0018*/ 	.byte	0x04, 0x17
        /*001a*/ 	.short	(.L_15 - .L_14)
.L_14:
        /*001c*/ 	.word	0x00000000
        /*0020*/ 	.short	0x0006
        /*0022*/ 	.short	0x0030
        /*0024*/ 	.byte	0x00, 0xf4, 0x21, 0x00


	//----- nvinfo : EIATTR_KPARAM_INFO
	.align		4
.L_15:
        /*0028*/ 	.byte	0x04, 0x17
        /*002a*/ 	.short	(.L_17 - .L_16)
.L_16:
        /*002c*/ 	.word	0x00000000
        /*0030*/ 	.short	0x0005
        /*0032*/ 	.short	0x0028
        /*0034*/ 	.byte	0x00, 0xf4, 0x21, 0x00


	//----- nvinfo : EIATTR_KPARAM_INFO
	.align		4
.L_17:
        /*0038*/ 	.byte	0x04, 0x17
        /*003a*/ 	.short	(.L_19 - .L_18)
.L_18:
        /*003c*/ 	.word	0x00000000
        /*0040*/ 	.short	0x0004
        /*0042*/ 	.short	0x0020
        /*0044*/ 	.byte	0x00, 0xf4, 0x21, 0x00


	//----- nvinfo : EIATTR_KPARAM_INFO
	.align		4
.L_19:
        /*0048*/ 	.byte	0x04, 0x17
        /*004a*/ 	.short	(.L_21 - .L_20)
.L_20:
        /*004c*/ 	.word	0x00000000
        /*0050*/ 	.short	0x0003
        /*0052*/ 	.short	0x0018
        /*0054*/ 	.byte	0x00, 0xf4, 0x21, 0x00


	//----- nvinfo : EIATTR_KPARAM_INFO
	.align		4
.L_21:
        /*0058*/ 	.byte	0x04, 0x17
        /*005a*/ 	.short	(.L_23 - .L_22)
.L_22:
        /*005c*/ 	.word	0x00000000
        /*0060*/ 	.short	0x0002
        /*0062*/ 	.short	0x0010
        /*0064*/ 	.byte	0x00, 0xf4, 0x21, 0x00


	//----- nvinfo : EIATTR_KPARAM_INFO
	.align		4
.L_23:
        /*0068*/ 	.byte	0x04, 0x17
        /*006a*/ 	.short	(.L_25 - .L_24)
.L_24:
        /*006c*/ 	.word	0x00000000
        /*0070*/ 	.short	0x0001
        /*0072*/ 	.short	0x0008
        /*0074*/ 	.byte	0x00, 0xf4, 0x21, 0x00


	//----- nvinfo : EIATTR_KPARAM_INFO
	.align		4
.L_25:
        /*0078*/ 	.byte	0x04, 0x17
        /*007a*/ 	.short	(.L_27 - .L_26)
.L_26:
        /*007c*/ 	.word	0x00000000
        /*0080*/ 	.short	0x0000
        /*0082*/ 	.short	0x0000
        /*0084*/ 	.byte	0x00, 0xf4, 0x21, 0x00


	//----- nvinfo : EIATTR_SPARSE_MMA_MASK
	.align		4
.L_27:
        /*0088*/ 	.byte	0x03, 0x50
        /*008a*/ 	.short	0x0000


	//----- nvinfo : EIATTR_MAXREG_COUNT
	.align		4
        /*008c*/ 	.byte	0x03, 0x1b
        /*008e*/ 	.short	0x00ff


	//----- nvinfo : EIATTR_EXIT_INSTR_OFFSETS
	.align		4
        /*0090*/ 	.byte	0x04, 0x1c
        /*0092*/ 	.short	(.L_29 - .L_28)


	//   ....[0]....
.L_28:
        /*0094*/ 	.word	0x00000290


	//   ....[1]....
        /*0098*/ 	.word	0x000002b0


	//----- nvinfo : EIATTR_REQNTID
	.align		4
.L_29:
        /*009c*/ 	.byte	0x04, 0x10
        /*009e*/ 	.short	(.L_31 - .L_30)
.L_30:
        /*00a0*/ 	.word	0x00000020
        /*00a4*/ 	.word	0x00000001
        /*00a8*/ 	.word	0x00000001


	//----- nvinfo : EIATTR_CBANK_PARAM_SIZE
	.align		4
.L_31:
        /*00ac*/ 	.byte	0x03, 0x19
        /*00ae*/ 	.short	0x003c


	//----- nvinfo : EIATTR_PARAM_CBANK
	.align		4
        /*00b0*/ 	.byte	0x04, 0x0a
        /*00b2*/ 	.short	(.L_33 - .L_32)
	.align		4
.L_32:
        /*00b4*/ 	.word	index@(.nv.constant0.triton_poi_fused__native_batch_norm_legit_no_training__prelu_kernel_1)
        /*00b8*/ 	.short	0x0210
        /*00ba*/ 	.short	0x003c


	//----- nvinfo : EIATTR_SW_WAR
	.align		4
.L_33:
        /*00bc*/ 	.byte	0x04, 0x36
        /*00be*/ 	.short	(.L_35 - .L_34)
.L_34:
        /*00c0*/ 	.word	0x00000008
.L_35:


//--------------------- .nv.callgraph             --------------------------
	.section	.nv.callgraph,"",@"SHT_CUDA_CALLGRAPH"
	.align	4
	.sectionentsize	8
	.align		4
        /*0000*/ 	.word	0x00000000
	.align		4
        /*0004*/ 	.word	0xffffffff
	.align		4
        /*0008*/ 	.word	0x00000000
	.align		4
        /*000c*/ 	.word	0xfffffffe
	.align		4
        /*0010*/ 	.word	0x00000000
	.align		4
        /*0014*/ 	.word	0xfffffffd
	.align		4
        /*0018*/ 	.word	0x00000000
	.align		4
        /*001c*/ 	.word	0xfffffffc


//--------------------- .nv.constant4             --------------------------
	.section	.nv.constant4,"a",@progbits
	.align	8
	.align		8
.nv.constant4:
        /*0000*/ 	.dword	_$_str
	.align		8
        /*0008*/ 	.dword	_$_str_$_2


//--------------------- .text.triton_poi_fused__native_batch_norm_legit_no_training__prelu_kernel_1 --------------------------
	.section	.text.triton_poi_fused__native_batch_norm_legit_no_training__prelu_kernel_1,"ax",@progbits
	.align	128
        .global         triton_poi_fused__native_batch_norm_legit_no_training__prelu_kernel_1
        .type           triton_poi_fused__native_batch_norm_legit_no_training__prelu_kernel_1,@function
        .size           triton_poi_fused__native_batch_norm_legit_no_training__prelu_kernel_1,(.L_x_1 - triton_poi_fused__native_batch_norm_legit_no_training__prelu_kernel_1)
        .other          triton_poi_fused__native_batch_norm_legit_no_training__prelu_kernel_1,@"STO_CUDA_ENTRY STV_DEFAULT"
triton_poi_fused__native_batch_norm_legit_no_training__prelu_kernel_1:
.text.triton_poi_fused__native_batch_norm_legit_no_training__prelu_kernel_1:
[----:B------:R-:W0:Y:S08]  /*0000*/  LDC R1, c[0x0][0x28] ;  /* 0x00000a00ff017b82 */ /* 0x000e300000000800 */
[----:B------:R-:W1:Y:S01]  /*0010*/  LDC.64 R2, c[0x0][0x228] ;  /* 0x00008a00ff027b82 */ /* 0x000e620000000a00 */
[----:B------:R-:W-:Y:S01]  /*0020*/  ULDC.64 UR4, c[0x0][0x208] ;  /* 0x0000820000047ab9 */ /* 0x000fe20000000a00 */
[----:B------:R-:W2:Y:S01]  /*0030*/  S2R R15, SR_TID.X ;  /* 0x00000000000f7919 */ /* 0x000ea20000002100 */
[----:B------:R-:W3:Y:S05]  /*0040*/  S2R R13, SR_CTAID.X ;  /* 0x00000000000d7919 */ /* 0x000eea0000002500 */
[----:B------:R-:W4:Y:S01]  /*0050*/  LDC.64 R10, c[0x0][0x218] ;  /* 0x00008600ff0a7b82 */ /* 0x000f220000000a00 */
[----:B-1----:R4:W5:Y:S07]  /*0060*/  LDG.E R12, desc[UR4][R2.64] ;  /* 0x00000004020c7981 */ /* 0x00296e000c1e1900 */
[----:B------:R-:W1:Y:S08]  /*0070*/  LDC.64 R4, c[0x0][0x220] ;  /* 0x00008800ff047b82 */ /* 0x000e700000000a00 */
[----:B------:R-:W1:Y:S01]  /*0080*/  LDC.64 R6, c[0x0][0x230] ;  /* 0x00008c00ff067b82 */ /* 0x000e620000000a00 */
[----:B--2---:R-:W-:-:S04]  /*0090*/  LOP3.LUT R0, R15, 0xf, RZ, 0xc0, !PT ;  /* 0x0000000f0f007812 */ /* 0x004fc800078ec0ff */
[----:B---3--:R-:W-:Y:S01]  /*00a0*/  LEA R13, R13, R0, 0x4 ;  /* 0x000000000d0d7211 */ /* 0x008fe200078e20ff */
[----:B------:R-:W-:Y:S02]  /*00b0*/  HFMA2.MMA R0, -RZ, RZ, 0, 0 ;  /* 0x00000000ff007435 */ /* 0x000fe400000001ff */
[----:B------:R-:W2:Y:S01]  /*00c0*/  LDC.64 R8, c[0x0][0x238] ;  /* 0x00008e00ff087b82 */ /* 0x000ea20000000a00 */
[C---:B------:R-:W-:Y:S01]  /*00d0*/  ISETP.GE.AND P0, PT, R13.reuse, 0x10, PT ;  /* 0x000000100d00780c */ /* 0x040fe20003f06270 */
[----:B----4-:R-:W-:Y:S01]  /*00e0*/  IMAD.WIDE R2, R13, 0x4, R10 ;  /* 0x000000040d027825 */ /* 0x010fe200078e020a */
[----:B-1----:R-:W3:Y:S05]  /*00f0*/  LDG.E R5, desc[UR4][R4.64] ;  /* 0x0000000404057981 */ /* 0x002eea000c1e1900 */
[----:B------:R-:W1:Y:S06]  /*0100*/  LDC.64 R10, c[0x0][0x240] ;  /* 0x00009000ff0a7b82 */ /* 0x000e6c0000000a00 */
[----:B------:R4:W3:Y:S04]  /*0110*/  @!P0 LDG.E R0, desc[UR4][R2.64] ;  /* 0x0000000402008981 */ /* 0x0008e8000c1e1900 */
[----:B0-----:R0:W3:Y:S04]  /*0120*/  LDG.E R6, desc[UR4][R6.64] ;  /* 0x0000000406067981 */ /* 0x0010e8000c1e1900 */
[----:B--2---:R-:W2:Y:S04]  /*0130*/  LDG.E R9, desc[UR4][R8.64] ;  /* 0x0000000408097981 */ /* 0x004ea8000c1e1900 */
[----:B-1----:R-:W2:Y:S01]  /*0140*/  LDG.E R10, desc[UR4][R10.64] ;  /* 0x000000040a0a7981 */ /* 0x002ea2000c1e1900 */
[----:B----4-:R-:W-:Y:S01]  /*0150*/  HFMA2.MMA R3, -RZ, RZ, 1.625, 0 ;  /* 0x3e800000ff037435 */ /* 0x010fe200000001ff */
[----:B-----5:R-:W-:-:S04]  /*0160*/  FADD R12, R12, 9.9999997473787516356e-06 ;  /* 0x3727c5ac0c0c7421 */ /* 0x020fc80000000000 */
[----:B------:R-:W1:Y:S02]  /*0170*/  MUFU.SQRT R14, R12 ;  /* 0x0000000c000e7308 */ /* 0x000e640000002000 */
[C---:B-1----:R-:W-:Y:S02]  /*0180*/  FSETP.GT.AND P0, PT, R14.reuse, 8.50705917302346158658e+37, PT ;  /* 0x7e8000000e00780b */ /* 0x042fe40003f04000 */
[----:B------:R-:W-:-:S11]  /*0190*/  FSETP.GEU.AND P1, PT, R14, 1.175494350822287508e-38, PT ;  /* 0x008000000e00780b */ /* 0x000fd60003f2e000 */
[----:B------:R-:W-:-:S04]  /*01a0*/  @P0 FMUL R14, R14, 0.25 ;  /* 0x3e8000000e0e0820 */ /* 0x000fc80000400000 */
[----:B------:R-:W-:-:S06]  /*01b0*/  @!P1 FMUL R14, R14, 16777216 ;  /* 0x4b8000000e0e9820 */ /* 0x000fcc0000400000 */
[----:B------:R-:W0:Y:S01]  /*01c0*/  MUFU.RCP R14, R14 ;  /* 0x0000000e000e7308 */ /* 0x000e220000001000 */
[----:B------:R-:W-:Y:S01]  /*01d0*/  FSEL R3, R3, 1, P0 ;  /* 0x3f80000003037808 */ /* 0x000fe20000000000 */
[----:B---3--:R-:W-:-:S04]  /*01e0*/  FADD R0, -R5, R0 ;  /* 0x0000000005007221 */ /* 0x008fc80000000100 */
[----:B------:R-:W-:Y:S01]  /*01f0*/  @!P1 FMUL R3, R3, 16777216 ;  /* 0x4b80000003039820 */ /* 0x000fe20000400000 */
[----:B------:R-:W-:-:S03]  /*0200*/  LOP3.LUT P0, RZ, R15, 0x10, RZ, 0xc0, !PT ;  /* 0x000000100fff7812 */ /* 0x000fc6000780c0ff */
[----:B0-----:R-:W-:Y:S02]  /*0210*/  FMUL R7, R14, R3 ;  /* 0x000000030e077220 */ /* 0x001fe40000400000 */
[----:B------:R-:W0:Y:S02]  /*0220*/  LDC.64 R2, c[0x0][0x210] ;  /* 0x00008400ff027b82 */ /* 0x000e240000000a00 */
[----:B------:R-:W-:Y:S01]  /*0230*/  FMUL R0, R0, R7 ;  /* 0x0000000700007220 */ /* 0x000fe20000400000 */
[----:B------:R-:W-:-:S03]  /*0240*/  ISETP.LT.AND P0, PT, R13, 0x10, !P0 ;  /* 0x000000100d00780c */ /* 0x000fc60004701270 */
[----:B--2---:R-:W-:-:S05]  /*0250*/  FFMA R9, R6, R0, R9 ;  /* 0x0000000006097223 */ /* 0x004fca0000000009 */
[----:B------:R-:W-:Y:S01]  /*0260*/  FSETP.GT.AND P1, PT, R9, RZ, PT ;  /* 0x000000ff0900720b */ /* 0x000fe20003f24000 */
[----:B0-----:R-:W-:-:S12]  /*0270*/  IMAD.WIDE R2, R13, 0x4, R2 ;  /* 0x000000040d027825 */ /* 0x001fd800078e0202 */
[----:B------:R-:W-:Y:S01]  /*0280*/  @!P1 FMUL R9, R10, R9 ;  /* 0x000000090a099220 */ /* 0x000fe20000400000 */
[----:B------:R-:W-:Y:S06]  /*0290*/  @!P0 EXIT ;  /* 0x000000000000894d */ /* 0x000fec0003800000 */
[----:B------:R-:W-:Y:S01]  /*02a0*/  STG.E desc[UR4][R2.64], R9 ;  /* 0x0000000902007986 */ /* 0x000fe2000c101904 */
[----:B------:R-:W-:Y:S05]  /*02b0*/  EXIT ;  /* 0x000000000000794d */ /* 0x000fea0003800000 */
.L_x_0:
[----:B------:R-:W-:-:S00]  /*02c0*/  BRA `(.L_x_0) ;  /* 0xfffffffc00fc7947 */ /* 0x000fc0000383ffff */
[----:B------:R-:W-:-:S00]  /*02d0*/  NOP ;  /* 0x0000000000007918 */ /* 0x000fc00000000000 */
        /* <DEDUP_REMOVED lines=10> */
.L_x_1:


//--------------------- .nv.global.init           --------------------------
	.section	.nv.global.init,"aw",@progbits
.nv.global.init:
	.type		_$_str,@object
	.size		_$_str,(_$_str_$_2 - _$_str)
_$_str:
        /*0000*/ 	.byte	0x5f, 0x5f, 0x43, 0x55, 0x44, 0x41, 0x5f, 0x46, 0x54, 0x5a, 0x00
	.type		_$_str_$_2,@object
	.size		_$_str_$_2,(.L_1 - _$_str_$_2)
_$_str_$_2:
        /*000b*/ 	.byte	0x5f, 0x5f, 0x43, 0x55, 0x44, 0x41, 0x5f, 0x50, 0x52, 0x45, 0x43, 0x5f, 0x53, 0x51, 0x52, 0x54
        /*001b*/ 	.byte	0x00
.L_1:


//--------------------- .nv.constant0.triton_poi_fused__native_batch_norm_legit_no_training__prelu_kernel_1 --------------------------
	.section	.nv.constant0.triton_poi_fused__native_batch_norm_legit_no_training__prelu_kernel_1,"a",@progbits
	.sectionflags	@""
	.align	4
.nv.constant0.triton_poi_fused__native_batch_norm_legit_no_training__prelu_kernel_1:
	.zero		588
